//
// Generated by NVIDIA NVVM Compiler
//
// Compiler Build ID: CL-36424714
// Cuda compilation tools, release 13.0, V13.0.88
// Based on NVVM 20.0.0
//

.version 9.0
.target sm_100
.address_size 64

	// .globl	_Z17ComputePhiMag_GPUPfS_S_i
.const .align 4 .b8 kVal[16384];
// _ZZ12computeQ_GPUiiPfS_S_S_S_E3s_x has been demoted
// _ZZ12computeQ_GPUiiPfS_S_S_S_E3s_y has been demoted
// _ZZ12computeQ_GPUiiPfS_S_S_S_E3s_z has been demoted
// _ZZ12computeQ_GPUiiPfS_S_S_S_E4s_Qr has been demoted
// _ZZ12computeQ_GPUiiPfS_S_S_S_E4s_Qi has been demoted
.global .align 4 .b8 __cudart_i2opi_f[24] = {65, 144, 67, 60, 153, 149, 98, 219, 192, 221, 52, 245, 209, 87, 39, 252, 41, 21, 68, 78, 110, 131, 249, 162};

.visible .entry _Z17ComputePhiMag_GPUPfS_S_i(
	.param .u64 .ptr .align 1 _Z17ComputePhiMag_GPUPfS_S_i_param_0,
	.param .u64 .ptr .align 1 _Z17ComputePhiMag_GPUPfS_S_i_param_1,
	.param .u64 .ptr .align 1 _Z17ComputePhiMag_GPUPfS_S_i_param_2,
	.param .u32 _Z17ComputePhiMag_GPUPfS_S_i_param_3
)
{
	.reg .pred 	%p<2>;
	.reg .b32 	%r<6>;
	.reg .b32 	%f<5>;
	.reg .b64 	%rd<11>;

	ld.param.u64 	%rd1, [_Z17ComputePhiMag_GPUPfS_S_i_param_0];
	ld.param.u64 	%rd2, [_Z17ComputePhiMag_GPUPfS_S_i_param_1];
	ld.param.u64 	%rd3, [_Z17ComputePhiMag_GPUPfS_S_i_param_2];
	ld.param.u32 	%r2, [_Z17ComputePhiMag_GPUPfS_S_i_param_3];
	mov.u32 	%r3, %ctaid.x;
	shl.b32 	%r4, %r3, 9;
	mov.u32 	%r5, %tid.x;
	add.s32 	%r1, %r4, %r5;
	setp.ge.s32 	%p1, %r1, %r2;
	@%p1 bra 	$L__BB0_2;
	cvta.to.global.u64 	%rd4, %rd1;
	cvta.to.global.u64 	%rd5, %rd2;
	cvta.to.global.u64 	%rd6, %rd3;
	mul.wide.s32 	%rd7, %r1, 4;
	add.s64 	%rd8, %rd4, %rd7;
	ld.global.f32 	%f1, [%rd8];
	add.s64 	%rd9, %rd5, %rd7;
	ld.global.f32 	%f2, [%rd9];
	mul.f32 	%f3, %f2, %f2;
	fma.rn.f32 	%f4, %f1, %f1, %f3;
	add.s64 	%rd10, %rd6, %rd7;
	st.global.f32 	[%rd10], %f4;
$L__BB0_2:
	ret;

}
	// .globl	_Z12computeQ_GPUiiPfS_S_S_S_
.visible .entry _Z12computeQ_GPUiiPfS_S_S_S_(
	.param .u32 _Z12computeQ_GPUiiPfS_S_S_S__param_0,
	.param .u32 _Z12computeQ_GPUiiPfS_S_S_S__param_1,
	.param .u64 .ptr .align 1 _Z12computeQ_GPUiiPfS_S_S_S__param_2,
	.param .u64 .ptr .align 1 _Z12computeQ_GPUiiPfS_S_S_S__param_3,
	.param .u64 .ptr .align 1 _Z12computeQ_GPUiiPfS_S_S_S__param_4,
	.param .u64 .ptr .align 1 _Z12computeQ_GPUiiPfS_S_S_S__param_5,
	.param .u64 .ptr .align 1 _Z12computeQ_GPUiiPfS_S_S_S__param_6
)
{
	.local .align 4 .b8 	__local_depot1[28];
	.reg .b64 	%SP;
	.reg .b64 	%SPL;
	.reg .pred 	%p<21>;
	.reg .b32 	%r<93>;
	.reg .b32 	%f<70>;
	.reg .b64 	%rd<60>;
	.reg .b64 	%fd<5>;
	// demoted variable
	.shared .align 4 .f32 _ZZ12computeQ_GPUiiPfS_S_S_S_E3s_x;
	// demoted variable
	.shared .align 4 .f32 _ZZ12computeQ_GPUiiPfS_S_S_S_E3s_y;
	// demoted variable
	.shared .align 4 .f32 _ZZ12computeQ_GPUiiPfS_S_S_S_E3s_z;
	// demoted variable
	.shared .align 4 .f32 _ZZ12computeQ_GPUiiPfS_S_S_S_E4s_Qr;
	// demoted variable
	.shared .align 4 .f32 _ZZ12computeQ_GPUiiPfS_S_S_S_E4s_Qi;
	mov.u64 	%SPL, __local_depot1;
	ld.param.u32 	%r29, [_Z12computeQ_GPUiiPfS_S_S_S__param_0];
	ld.param.u32 	%r30, [_Z12computeQ_GPUiiPfS_S_S_S__param_1];
	ld.param.u64 	%rd15, [_Z12computeQ_GPUiiPfS_S_S_S__param_2];
	ld.param.u64 	%rd16, [_Z12computeQ_GPUiiPfS_S_S_S__param_3];
	ld.param.u64 	%rd17, [_Z12computeQ_GPUiiPfS_S_S_S__param_4];
	ld.param.u64 	%rd18, [_Z12computeQ_GPUiiPfS_S_S_S__param_5];
	ld.param.u64 	%rd19, [_Z12computeQ_GPUiiPfS_S_S_S__param_6];
	cvta.to.global.u64 	%rd20, %rd19;
	cvta.to.global.u64 	%rd21, %rd18;
	cvta.to.global.u64 	%rd22, %rd17;
	cvta.to.global.u64 	%rd23, %rd16;
	cvta.to.global.u64 	%rd24, %rd15;
	add.u64 	%rd1, %SPL, 0;
	add.u64 	%rd2, %SPL, 0;
	mov.u32 	%r31, %ctaid.x;
	shl.b32 	%r32, %r31, 8;
	mov.u32 	%r33, %tid.x;
	add.s32 	%r34, %r32, %r33;
	mul.wide.s32 	%rd27, %r34, 4;
	add.s64 	%rd28, %rd24, %rd27;
	ld.global.f32 	%f1, [%rd28];
	st.shared.f32 	[_ZZ12computeQ_GPUiiPfS_S_S_S_E3s_x], %f1;
	add.s64 	%rd29, %rd23, %rd27;
	ld.global.f32 	%f2, [%rd29];
	st.shared.f32 	[_ZZ12computeQ_GPUiiPfS_S_S_S_E3s_y], %f2;
	add.s64 	%rd30, %rd22, %rd27;
	ld.global.f32 	%f3, [%rd30];
	st.shared.f32 	[_ZZ12computeQ_GPUiiPfS_S_S_S_E3s_z], %f3;
	add.s64 	%rd3, %rd21, %rd27;
	ld.global.f32 	%f65, [%rd3];
	st.shared.f32 	[_ZZ12computeQ_GPUiiPfS_S_S_S_E4s_Qr], %f65;
	add.s64 	%rd4, %rd20, %rd27;
	ld.global.f32 	%f64, [%rd4];
	st.shared.f32 	[_ZZ12computeQ_GPUiiPfS_S_S_S_E4s_Qi], %f64;
	setp.ge.s32 	%p1, %r30, %r29;
	@%p1 bra 	$L__BB1_20;
	mov.b32 	%r84, 0;
	mov.u64 	%rd32, kVal;
$L__BB1_2:
	mov.u32 	%r1, %r84;
	mul.wide.u32 	%rd31, %r1, 16;
	add.s64 	%rd33, %rd32, %rd31;
	ld.const.f32 	%f22, [%rd33];
	ld.const.f32 	%f23, [%rd33+4];
	mul.f32 	%f24, %f23, %f2;
	fma.rn.f32 	%f25, %f22, %f1, %f24;
	ld.const.f32 	%f26, [%rd33+8];
	fma.rn.f32 	%f27, %f26, %f3, %f25;
	mul.f32 	%f8, %f27, 0f40C90FDB;
	mul.f32 	%f28, %f8, 0f3F22F983;
	cvt.rni.s32.f32 	%r92, %f28;
	cvt.rn.f32.s32 	%f29, %r92;
	fma.rn.f32 	%f30, %f29, 0fBFC90FDA, %f8;
	fma.rn.f32 	%f31, %f29, 0fB3A22168, %f30;
	fma.rn.f32 	%f67, %f29, 0fA7C234C5, %f31;
	abs.f32 	%f10, %f8;
	setp.ltu.f32 	%p2, %f10, 0f47CE4780;
	mov.u32 	%r88, %r92;
	mov.f32 	%f66, %f67;
	@%p2 bra 	$L__BB1_10;
	setp.neu.f32 	%p3, %f10, 0f7F800000;
	@%p3 bra 	$L__BB1_5;
	mov.f32 	%f34, 0f00000000;
	mul.rn.f32 	%f66, %f8, %f34;
	mov.b32 	%r88, 0;
	bra.uni 	$L__BB1_10;
$L__BB1_5:
	mov.b64 	%rd58, 0;
	mov.b32 	%r85, 0;
	mov.u64 	%rd56, __cudart_i2opi_f;
	mov.u64 	%rd57, %rd2;
$L__BB1_6:
	.pragma "nounroll";
	ld.global.nc.u32 	%r37, [%rd56];
	mov.b32 	%r4, %f8;
	shl.b32 	%r38, %r4, 8;
	or.b32  	%r39, %r38, -2147483648;
	mad.wide.u32 	%rd36, %r37, %r39, %rd58;
	shr.u64 	%rd58, %rd36, 32;
	st.local.u32 	[%rd57], %rd36;
	add.s32 	%r85, %r85, 1;
	add.s64 	%rd57, %rd57, 4;
	add.s64 	%rd56, %rd56, 4;
	setp.ne.s32 	%p4, %r85, 6;
	@%p4 bra 	$L__BB1_6;
	shr.u32 	%r40, %r4, 23;
	st.local.u32 	[%rd2+24], %rd58;
	and.b32  	%r6, %r40, 31;
	and.b32  	%r41, %r40, 224;
	add.s32 	%r42, %r41, -128;
	shr.u32 	%r43, %r42, 5;
	mul.wide.u32 	%rd37, %r43, 4;
	sub.s64 	%rd11, %rd2, %rd37;
	ld.local.u32 	%r86, [%rd11+24];
	ld.local.u32 	%r87, [%rd11+20];
	setp.eq.s32 	%p5, %r6, 0;
	@%p5 bra 	$L__BB1_9;
	shf.l.wrap.b32 	%r86, %r87, %r86, %r6;
	ld.local.u32 	%r44, [%rd11+16];
	shf.l.wrap.b32 	%r87, %r44, %r87, %r6;
$L__BB1_9:
	shr.u32 	%r45, %r86, 30;
	shf.l.wrap.b32 	%r46, %r87, %r86, 2;
	shl.b32 	%r47, %r87, 2;
	shr.u32 	%r48, %r46, 31;
	add.s32 	%r49, %r48, %r45;
	neg.s32 	%r50, %r49;
	setp.lt.s32 	%p6, %r4, 0;
	selp.b32 	%r88, %r50, %r49, %p6;
	xor.b32  	%r52, %r46, %r4;
	shr.s32 	%r53, %r46, 31;
	xor.b32  	%r54, %r53, %r46;
	xor.b32  	%r55, %r53, %r47;
	cvt.u64.u32 	%rd38, %r54;
	shl.b64 	%rd39, %rd38, 32;
	cvt.u64.u32 	%rd40, %r55;
	or.b64  	%rd41, %rd39, %rd40;
	cvt.rn.f64.s64 	%fd1, %rd41;
	mul.f64 	%fd2, %fd1, 0d3BF921FB54442D19;
	cvt.rn.f32.f64 	%f32, %fd2;
	neg.f32 	%f33, %f32;
	setp.lt.s32 	%p7, %r52, 0;
	selp.f32 	%f66, %f33, %f32, %p7;
$L__BB1_10:
	setp.ltu.f32 	%p8, %f10, 0f47CE4780;
	add.s32 	%r57, %r88, 1;
	mul.rn.f32 	%f35, %f66, %f66;
	and.b32  	%r58, %r88, 1;
	setp.eq.b32 	%p9, %r58, 1;
	selp.f32 	%f36, %f66, 0f3F800000, %p9;
	fma.rn.f32 	%f37, %f35, %f36, 0f00000000;
	fma.rn.f32 	%f38, %f35, 0f37CBAC00, 0fBAB607ED;
	selp.f32 	%f39, 0fB94D4153, %f38, %p9;
	selp.f32 	%f40, 0f3C0885E4, 0f3D2AAABB, %p9;
	fma.rn.f32 	%f41, %f39, %f35, %f40;
	selp.f32 	%f42, 0fBE2AAAA8, 0fBEFFFFFF, %p9;
	fma.rn.f32 	%f43, %f41, %f35, %f42;
	fma.rn.f32 	%f44, %f43, %f37, %f36;
	and.b32  	%r59, %r57, 2;
	setp.eq.s32 	%p10, %r59, 0;
	mov.f32 	%f45, 0f00000000;
	sub.f32 	%f46, %f45, %f44;
	selp.f32 	%f47, %f44, %f46, %p10;
	mul.wide.u32 	%rd42, %r1, 16;
	add.s64 	%rd44, %rd32, %rd42;
	ld.const.f32 	%f14, [%rd44+12];
	fma.rn.f32 	%f65, %f14, %f47, %f65;
	@%p8 bra 	$L__BB1_18;
	setp.neu.f32 	%p11, %f10, 0f7F800000;
	@%p11 bra 	$L__BB1_13;
	mov.f32 	%f50, 0f00000000;
	mul.rn.f32 	%f67, %f8, %f50;
	mov.b32 	%r92, 0;
	bra.uni 	$L__BB1_18;
$L__BB1_13:
	mov.b32 	%r15, %f8;
	shl.b32 	%r61, %r15, 8;
	or.b32  	%r16, %r61, -2147483648;
	mov.b64 	%rd59, 0;
	mov.b32 	%r89, 0;
$L__BB1_14:
	.pragma "nounroll";
	mul.wide.u32 	%rd46, %r89, 4;
	mov.u64 	%rd47, __cudart_i2opi_f;
	add.s64 	%rd48, %rd47, %rd46;
	ld.global.nc.u32 	%r62, [%rd48];
	mad.wide.u32 	%rd49, %r62, %r16, %rd59;
	shr.u64 	%rd59, %rd49, 32;
	add.s64 	%rd50, %rd1, %rd46;
	st.local.u32 	[%rd50], %rd49;
	add.s32 	%r89, %r89, 1;
	setp.ne.s32 	%p12, %r89, 6;
	@%p12 bra 	$L__BB1_14;
	shr.u32 	%r63, %r15, 23;
	st.local.u32 	[%rd1+24], %rd59;
	and.b32  	%r19, %r63, 31;
	and.b32  	%r64, %r63, 224;
	add.s32 	%r65, %r64, -128;
	shr.u32 	%r66, %r65, 5;
	mul.wide.u32 	%rd51, %r66, 4;
	sub.s64 	%rd14, %rd1, %rd51;
	ld.local.u32 	%r90, [%rd14+24];
	ld.local.u32 	%r91, [%rd14+20];
	setp.eq.s32 	%p13, %r19, 0;
	@%p13 bra 	$L__BB1_17;
	shf.l.wrap.b32 	%r90, %r91, %r90, %r19;
	ld.local.u32 	%r67, [%rd14+16];
	shf.l.wrap.b32 	%r91, %r67, %r91, %r19;
$L__BB1_17:
	shr.u32 	%r68, %r90, 30;
	shf.l.wrap.b32 	%r69, %r91, %r90, 2;
	shl.b32 	%r70, %r91, 2;
	shr.u32 	%r71, %r69, 31;
	add.s32 	%r72, %r71, %r68;
	neg.s32 	%r73, %r72;
	setp.lt.s32 	%p14, %r15, 0;
	selp.b32 	%r92, %r73, %r72, %p14;
	xor.b32  	%r74, %r69, %r15;
	shr.s32 	%r75, %r69, 31;
	xor.b32  	%r76, %r75, %r69;
	xor.b32  	%r77, %r75, %r70;
	cvt.u64.u32 	%rd52, %r76;
	shl.b64 	%rd53, %rd52, 32;
	cvt.u64.u32 	%rd54, %r77;
	or.b64  	%rd55, %rd53, %rd54;
	cvt.rn.f64.s64 	%fd3, %rd55;
	mul.f64 	%fd4, %fd3, 0d3BF921FB54442D19;
	cvt.rn.f32.f64 	%f48, %fd4;
	neg.f32 	%f49, %f48;
	setp.lt.s32 	%p15, %r74, 0;
	selp.f32 	%f67, %f49, %f48, %p15;
$L__BB1_18:
	ld.param.u32 	%r83, [_Z12computeQ_GPUiiPfS_S_S_S__param_1];
	ld.param.u32 	%r82, [_Z12computeQ_GPUiiPfS_S_S_S__param_0];
	mul.rn.f32 	%f51, %f67, %f67;
	and.b32  	%r79, %r92, 1;
	setp.eq.b32 	%p16, %r79, 1;
	selp.f32 	%f52, 0f3F800000, %f67, %p16;
	fma.rn.f32 	%f53, %f51, %f52, 0f00000000;
	fma.rn.f32 	%f54, %f51, 0f37CBAC00, 0fBAB607ED;
	selp.f32 	%f55, %f54, 0fB94D4153, %p16;
	selp.f32 	%f56, 0f3D2AAABB, 0f3C0885E4, %p16;
	fma.rn.f32 	%f57, %f55, %f51, %f56;
	selp.f32 	%f58, 0fBEFFFFFF, 0fBE2AAAA8, %p16;
	fma.rn.f32 	%f59, %f57, %f51, %f58;
	fma.rn.f32 	%f60, %f59, %f53, %f52;
	and.b32  	%r80, %r92, 2;
	setp.eq.s32 	%p17, %r80, 0;
	mov.f32 	%f61, 0f00000000;
	sub.f32 	%f62, %f61, %f60;
	selp.f32 	%f63, %f60, %f62, %p17;
	fma.rn.f32 	%f64, %f14, %f63, %f64;
	add.s32 	%r84, %r1, 1;
	add.s32 	%r81, %r84, %r83;
	setp.lt.u32 	%p18, %r1, 1023;
	setp.lt.s32 	%p19, %r81, %r82;
	and.pred  	%p20, %p18, %p19;
	@%p20 bra 	$L__BB1_2;
	st.shared.f32 	[_ZZ12computeQ_GPUiiPfS_S_S_S_E4s_Qr], %f65;
	st.shared.f32 	[_ZZ12computeQ_GPUiiPfS_S_S_S_E4s_Qi], %f64;
$L__BB1_20:
	st.global.f32 	[%rd3], %f65;
	st.global.f32 	[%rd4], %f64;
	ret;

}


// ===== COMPILED SASS (sm_100) =====

	.target	sm_100

	.elftype	@"ET_EXEC"


//--------------------- .note.nv.tkinfo           --------------------------
	.section	.note.nv.tkinfo,"",@"SHT_NOTE"
	.sectionflags	@"SHF_NOTE_NV_TKINFO"
	.tkinfo
        /*0018*/ 	.word	0x00000002
        /*0030*/ 	.string	""
        /*0030*/ 	.string	"ptxas"
        /*0030*/ 	.string	"Cuda compilation tools, release 13.0, V13.0.88"
        /*0030*/ 	.string	"Build cuda_13.0.r13.0/compiler.36424714_0"
        /*0030*/ 	.string	"-arch sm_100 -m 64 "



//--------------------- .note.nv.cuinfo           --------------------------
	.section	.note.nv.cuinfo,"",@"SHT_NOTE"
	.sectionflags	@"SHF_NOTE_NV_CUINFO"
        /*0018*/ 	.short	0x0002
        /*001a*/ 	.short	0x0064
        /*001c*/ 	.short	0x0082
	.zero		2


//--------------------- .nv.info                  --------------------------
	.section	.nv.info,"",@"SHT_CUDA_INFO"
	.align	4


	//----- nvinfo : EIATTR_REGCOUNT
	.align		4
        /*0000*/ 	.byte	0x04, 0x2f
        /*0002*/ 	.short	(.L_3 - .L_2)
	.align		4
.L_2:
        /*0004*/ 	.word	index@(_Z17ComputePhiMag_GPUPfS_S_i)
        /*0008*/ 	.word	0x0000000e


	//----- nvinfo : EIATTR_FRAME_SIZE
	.align		4
.L_3:
        /*000c*/ 	.byte	0x04, 0x11
        /*000e*/ 	.short	(.L_5 - .L_4)
	.align		4
.L_4:
        /*0010*/ 	.word	index@(_Z17ComputePhiMag_GPUPfS_S_i)
        /*0014*/ 	.word	0x00000000


	//----- nvinfo : EIATTR_REGCOUNT
	.align		4
.L_5:
        /*0018*/ 	.byte	0x04, 0x2f
        /*001a*/ 	.short	(.L_7 - .L_6)
	.align		4
.L_6:
        /*001c*/ 	.word	index@(_Z12computeQ_GPUiiPfS_S_S_S_)
        /*0020*/ 	.word	0x0000001e


	//----- nvinfo : EIATTR_FRAME_SIZE
	.align		4
.L_7:
        /*0024*/ 	.byte	0x04, 0x11
        /*0026*/ 	.short	(.L_9 - .L_8)
	.align		4
.L_8:
        /*0028*/ 	.word	index@(_Z12computeQ_GPUiiPfS_S_S_S_)
        /*002c*/ 	.word	0x00000000


	//----- nvinfo : EIATTR_MIN_STACK_SIZE
	.align		4
.L_9:
        /*0030*/ 	.byte	0x04, 0x12
        /*0032*/ 	.short	(.L_11 - .L_10)
	.align		4
.L_10:
        /*0034*/ 	.word	index@(_Z12computeQ_GPUiiPfS_S_S_S_)
        /*0038*/ 	.word	0x00000000


	//----- nvinfo : EIATTR_MIN_STACK_SIZE
	.align		4
.L_11:
        /*003c*/ 	.byte	0x04, 0x12
        /*003e*/ 	.short	(.L_13 - .L_12)
	.align		4
.L_12:
        /*0040*/ 	.word	index@(_Z17ComputePhiMag_GPUPfS_S_i)
        /*0044*/ 	.word	0x00000000
.L_13:


//--------------------- .nv.compat                --------------------------
	.section	.nv.compat,"",@"SHT_CUDA_COMPAT_INFO"
	.align	4
        /*0000*/ 	.byte	0x02, 0x09, 0x00, 0x00, 0x02, 0x02, 0x01, 0x00, 0x02, 0x05, 0x05, 0x00, 0x03, 0x07, 0x01, 0x01
        /*0010*/ 	.byte	0x02, 0x03, 0x00, 0x00, 0x02, 0x06, 0x01, 0x00, 0x04, 0x0b, 0x08, 0x00, 0x01, 0x00, 0x00, 0x00
        /*0020*/ 	.byte	0x00, 0x00, 0x00, 0x00


//--------------------- .nv.info._Z12computeQ_GPUiiPfS_S_S_S_ --------------------------
	.section	.nv.info._Z12computeQ_GPUiiPfS_S_S_S_,"",@"SHT_CUDA_INFO"
	.sectionflags	@""
	.align	4


	//----- nvinfo : EIATTR_CUDA_API_VERSION
	.align		4
        /*0000*/ 	.byte	0x04, 0x37
        /*0002*/ 	.short	(.L_15 - .L_14)
.L_14:
        /*0004*/ 	.word	0x00000082


	//----- nvinfo : EIATTR_KPARAM_INFO
	.align		4
.L_15:
        /*0008*/ 	.byte	0x04, 0x17
        /*000a*/ 	.short	(.L_17 - .L_16)
.L_16:
        /*000c*/ 	.word	0x00000000
        /*0010*/ 	.short	0x0006
        /*0012*/ 	.short	0x0028
        /*0014*/ 	.byte	0x00, 0xf5, 0x21, 0x00


	//----- nvinfo : EIATTR_KPARAM_INFO
	.align		4
.L_17:
        /*0018*/ 	.byte	0x04, 0x17
        /*001a*/ 	.short	(.L_19 - .L_18)
.L_18:
        /*001c*/ 	.word	0x00000000
        /*0020*/ 	.short	0x0005
        /*0022*/ 	.short	0x0020
        /*0024*/ 	.byte	0x00, 0xf5, 0x21, 0x00


	//----- nvinfo : EIATTR_KPARAM_INFO
	.align		4
.L_19:
        /*0028*/ 	.byte	0x04, 0x17
        /*002a*/ 	.short	(.L_21 - .L_20)
.L_20:
        /*002c*/ 	.word	0x00000000
        /*0030*/ 	.short	0x0004
        /*0032*/ 	.short	0x0018
        /*0034*/ 	.byte	0x00, 0xf5, 0x21, 0x00


	//----- nvinfo : EIATTR_KPARAM_INFO
	.align		4
.L_21:
        /*0038*/ 	.byte	0x04, 0x17
        /*003a*/ 	.short	(.L_23 - .L_22)
.L_22:
        /*003c*/ 	.word	0x00000000
        /*0040*/ 	.short	0x0003
        /*0042*/ 	.short	0x0010
        /*0044*/ 	.byte	0x00, 0xf5, 0x21, 0x00


	//----- nvinfo : EIATTR_KPARAM_INFO
	.align		4
.L_23:
        /*0048*/ 	.byte	0x04, 0x17
        /*004a*/ 	.short	(.L_25 - .L_24)
.L_24:
        /*004c*/ 	.word	0x00000000
        /*0050*/ 	.short	0x0002
        /*0052*/ 	.short	0x0008
        /*0054*/ 	.byte	0x00, 0xf5, 0x21, 0x00


	//----- nvinfo : EIATTR_KPARAM_INFO
	.align		4
.L_25:
        /*0058*/ 	.byte	0x04, 0x17
        /*005a*/ 	.short	(.L_27 - .L_26)
.L_26:
        /*005c*/ 	.word	0x00000000
        /*0060*/ 	.short	0x0001
        /*0062*/ 	.short	0x0004
        /*0064*/ 	.byte	0x00, 0xf0, 0x11, 0x00


	//----- nvinfo : EIATTR_KPARAM_INFO
	.align		4
.L_27:
        /*0068*/ 	.byte	0x04, 0x17
        /*006a*/ 	.short	(.L_29 - .L_28)
.L_28:
        /*006c*/ 	.word	0x00000000
        /*0070*/ 	.short	0x0000
        /*0072*/ 	.short	0x0000
        /*0074*/ 	.byte	0x00, 0xf0, 0x11, 0x00


	//----- nvinfo : EIATTR_SPARSE_MMA_MASK
	.align		4
.L_29:
        /*0078*/ 	.byte	0x03, 0x50
        /*007a*/ 	.short	0x0000


	//----- nvinfo : EIATTR_MAXREG_COUNT
	.align		4
        /*007c*/ 	.byte	0x03, 0x1b
        /*007e*/ 	.short	0x00ff


	//----- nvinfo : EIATTR_MERCURY_ISA_VERSION
	.align		4
        /*0080*/ 	.byte	0x03, 0x5f
        /*0082*/ 	.short	0x0101


	//----- nvinfo : EIATTR_VRC_CTA_INIT_COUNT
	.align		4
        /*0084*/ 	.byte	0x02, 0x4a
	.zero		1
	.zero		1


	//----- nvinfo : EIATTR_EXIT_INSTR_OFFSETS
	.align		4
        /*0088*/ 	.byte	0x04, 0x1c
        /*008a*/ 	.short	(.L_31 - .L_30)


	//   ....[0]....
.L_30:
        /*008c*/ 	.word	0x00001280


	//----- nvinfo : EIATTR_CRS_STACK_SIZE
	.align		4
.L_31:
        /*0090*/ 	.byte	0x04, 0x1e
        /*0092*/ 	.short	(.L_33 - .L_32)
.L_32:
        /*0094*/ 	.word	0x00000000


	//----- nvinfo : EIATTR_CBANK_PARAM_SIZE
	.align		4
.L_33:
        /*0098*/ 	.byte	0x03, 0x19
        /*009a*/ 	.short	0x0030


	//----- nvinfo : EIATTR_PARAM_CBANK
	.align		4
        /*009c*/ 	.byte	0x04, 0x0a
        /*009e*/ 	.short	(.L_35 - .L_34)
	.align		4
.L_34:
        /*00a0*/ 	.word	index@(.nv.constant0._Z12computeQ_GPUiiPfS_S_S_S_)
        /*00a4*/ 	.short	0x0380
        /*00a6*/ 	.short	0x0030


	//----- nvinfo : EIATTR_SW_WAR
	.align		4
.L_35:
        /*00a8*/ 	.byte	0x04, 0x36
        /*00aa*/ 	.short	(.L_37 - .L_36)
.L_36:
        /*00ac*/ 	.word	0x00000008
.L_37:


//--------------------- .nv.info._Z17ComputePhiMag_GPUPfS_S_i --------------------------
	.section	.nv.info._Z17ComputePhiMag_GPUPfS_S_i,"",@"SHT_CUDA_INFO"
	.sectionflags	@""
	.align	4


	//----- nvinfo : EIATTR_CUDA_API_VERSION
	.align		4
        /*0000*/ 	.byte	0x04, 0x37
        /*0002*/ 	.short	(.L_39 - .L_38)
.L_38:
        /*0004*/ 	.word	0x00000082


	//----- nvinfo : EIATTR_KPARAM_INFO
	.align		4
.L_39:
        /*0008*/ 	.byte	0x04, 0x17
        /*000a*/ 	.short	(.L_41 - .L_40)
.L_40:
        /*000c*/ 	.word	0x00000000
        /*0010*/ 	.short	0x0003
        /*0012*/ 	.short	0x0018
        /*0014*/ 	.byte	0x00, 0xf0, 0x11, 0x00


	//----- nvinfo : EIATTR_KPARAM_INFO
	.align		4
.L_41:
        /*0018*/ 	.byte	0x04, 0x17
        /*001a*/ 	.short	(.L_43 - .L_42)
.L_42:
        /*001c*/ 	.word	0x00000000
        /*0020*/ 	.short	0x0002
        /*0022*/ 	.short	0x0010
        /*0024*/ 	.byte	0x00, 0xf5, 0x21, 0x00


	//----- nvinfo : EIATTR_KPARAM_INFO
	.align		4
.L_43:
        /*0028*/ 	.byte	0x04, 0x17
        /*002a*/ 	.short	(.L_45 - .L_44)
.L_44:
        /*002c*/ 	.word	0x00000000
        /*0030*/ 	.short	0x0001
        /*0032*/ 	.short	0x0008
        /*0034*/ 	.byte	0x00, 0xf5, 0x21, 0x00


	//----- nvinfo : EIATTR_KPARAM_INFO
	.align		4
.L_45:
        /*0038*/ 	.byte	0x04, 0x17
        /*003a*/ 	.short	(.L_47 - .L_46)
.L_46:
        /*003c*/ 	.word	0x00000000
        /*0040*/ 	.short	0x0000
        /*0042*/ 	.short	0x0000
        /*0044*/ 	.byte	0x00, 0xf5, 0x21, 0x00


	//----- nvinfo : EIATTR_SPARSE_MMA_MASK
	.align		4
.L_47:
        /*0048*/ 	.byte	0x03, 0x50
        /*004a*/ 	.short	0x0000


	//----- nvinfo : EIATTR_MAXREG_COUNT
	.align		4
        /*004c*/ 	.byte	0x03, 0x1b
        /*004e*/ 	.short	0x00ff


	//----- nvinfo : EIATTR_MERCURY_ISA_VERSION
	.align		4
        /*0050*/ 	.byte	0x03, 0x5f
        /*0052*/ 	.short	0x0101


	//----- nvinfo : EIATTR_VRC_CTA_INIT_COUNT
	.align		4
        /*0054*/ 	.byte	0x02, 0x4a
	.zero		1
	.zero		1


	//----- nvinfo : EIATTR_EXIT_INSTR_OFFSETS
	.align		4
        /*0058*/ 	.byte	0x04, 0x1c
        /*005a*/ 	.short	(.L_49 - .L_48)


	//   ....[0]....
.L_48:
        /*005c*/ 	.word	0x00000060


	//   ....[1]....
        /*0060*/ 	.word	0x00000130


	//----- nvinfo : EIATTR_CBANK_PARAM_SIZE
	.align		4
.L_49:
        /*0064*/ 	.byte	0x03, 0x19
        /*0066*/ 	.short	0x001c


	//----- nvinfo : EIATTR_PARAM_CBANK
	.align		4
        /*0068*/ 	.byte	0x04, 0x0a
        /*006a*/ 	.short	(.L_51 - .L_50)
	.align		4
.L_50:
        /*006c*/ 	.word	index@(.nv.constant0._Z17ComputePhiMag_GPUPfS_S_i)
        /*0070*/ 	.short	0x0380
        /*0072*/ 	.short	0x001c


	//----- nvinfo : EIATTR_SW_WAR
	.align		4
.L_51:
        /*0074*/ 	.byte	0x04, 0x36
        /*0076*/ 	.short	(.L_53 - .L_52)
.L_52:
        /*0078*/ 	.word	0x00000008
.L_53:


//--------------------- .nv.callgraph             --------------------------
	.section	.nv.callgraph,"",@"SHT_CUDA_CALLGRAPH"
	.align	4
	.sectionentsize	8
	.align		4
        /*0000*/ 	.word	0x00000000
	.align		4
        /*0004*/ 	.word	0xffffffff
	.align		4
        /*0008*/ 	.word	0x00000000
	.align		4
        /*000c*/ 	.word	0xfffffffe
	.align		4
        /*0010*/ 	.word	0x00000000
	.align		4
        /*0014*/ 	.word	0xfffffffd
	.align		4
        /*0018*/ 	.word	0x00000000
	.align		4
        /*001c*/ 	.word	0xfffffffc


//--------------------- .nv.constant3             --------------------------
	.section	.nv.constant3,"a",@progbits
	.align	4
.nv.constant3:
	.type		kVal,@object
	.size		kVal,(.L_0 - kVal)
kVal:
	.zero		16384
.L_0:


//--------------------- .nv.constant4             --------------------------
	.section	.nv.constant4,"a",@progbits
	.align	8
	.align		8
.nv.constant4:
        /*0000*/ 	.dword	__cudart_i2opi_f


//--------------------- .text._Z12computeQ_GPUiiPfS_S_S_S_ --------------------------
	.section	.text._Z12computeQ_GPUiiPfS_S_S_S_,"ax",@progbits
	.align	128
        .global         _Z12computeQ_GPUiiPfS_S_S_S_
        .type           _Z12computeQ_GPUiiPfS_S_S_S_,@function
        .size           _Z12computeQ_GPUiiPfS_S_S_S_,(.L_x_14 - _Z12computeQ_GPUiiPfS_S_S_S_)
        .other          _Z12computeQ_GPUiiPfS_S_S_S_,@"STO_CUDA_ENTRY STV_DEFAULT"
_Z12computeQ_GPUiiPfS_S_S_S_:
.text._Z12computeQ_GPUiiPfS_S_S_S_:
[----:B------:R-:W-:Y:S01]  /*0000*/  LDC R1, c[0x0][0x37c] ;  /* 0x0000df00ff017b82 */ /* 0x000fe20000000800 */
[----:B------:R-:W0:Y:S07]  /*0010*/  S2R R0, SR_CTAID.X ;  /* 0x0000000000007919 */ /* 0x000e2e0000002500 */
[----:B------:R-:W1:Y:S01]  /*0020*/  LDC.64 R8, c[0x0][0x388] ;  /* 0x0000e200ff087b82 */ /* 0x000e620000000a00 */
[----:B------:R-:W2:Y:S01]  /*0030*/  LDCU.64 UR6, c[0x0][0x358] ;  /* 0x00006b00ff0677ac */ /* 0x000ea20008000a00 */
[----:B------:R-:W0:Y:S06]  /*0040*/  S2R R5, SR_TID.X ;  /* 0x0000000000057919 */ /* 0x000e2c0000002100 */
[----:B------:R-:W3:Y:S08]  /*0050*/  LDC.64 R10, c[0x0][0x390] ;  /* 0x0000e400ff0a7b82 */ /* 0x000ef00000000a00 */
[----:B------:R-:W4:Y:S08]  /*0060*/  LDC.64 R14, c[0x0][0x398] ;  /* 0x0000e600ff0e7b82 */ /* 0x000f300000000a00 */
[----:B------:R-:W5:Y:S08]  /*0070*/  LDC.64 R16, c[0x0][0x3a0] ;  /* 0x0000e800ff107b82 */ /* 0x000f700000000a00 */
[----:B------:R-:W5:Y:S08]  /*0080*/  LDC.64 R2, c[0x0][0x3a8] ;  /* 0x0000ea00ff027b82 */ /* 0x000f700000000a00 */
[----:B------:R-:W5:Y:S01]  /*0090*/  S2UR UR5, SR_CgaCtaId ;  /* 0x00000000000579c3 */ /* 0x000f620000008800 */
[----:B0-----:R-:W-:Y:S01]  /*00a0*/  IMAD R5, R0, 0x100, R5 ;  /* 0x0000010000057824 */ /* 0x001fe200078e0205 */
[----:B------:R-:W-:Y:S01]  /*00b0*/  UMOV UR4, 0x400 ;  /* 0x0000040000047882 */ /* 0x000fe20000000000 */
[----:B------:R-:W0:Y:S02]  /*00c0*/  LDCU.64 UR8, c[0x0][0x380] ;  /* 0x00007000ff0877ac */ /* 0x000e240008000a00 */
[----:B-1----:R-:W-:-:S04]  /*00d0*/  IMAD.WIDE R8, R5, 0x4, R8 ;  /* 0x0000000405087825 */ /* 0x002fc800078e0208 */
[C---:B---3--:R-:W-:Y:S01]  /*00e0*/  IMAD.WIDE R10, R5.reuse, 0x4, R10 ;  /* 0x00000004050a7825 */ /* 0x048fe200078e020a */
[----:B--2---:R-:W2:Y:S03]  /*00f0*/  LDG.E R4, desc[UR6][R8.64] ;  /* 0x0000000608047981 */ /* 0x004ea6000c1e1900 */
[----:B----4-:R-:W-:-:S04]  /*0100*/  IMAD.WIDE R14, R5, 0x4, R14 ;  /* 0x00000004050e7825 */ /* 0x010fc800078e020e */
[C---:B-----5:R-:W-:Y:S01]  /*0110*/  IMAD.WIDE R16, R5.reuse, 0x4, R16 ;  /* 0x0000000405107825 */ /* 0x060fe200078e0210 */
[----:B------:R-:W2:Y:S03]  /*0120*/  LDG.E R6, desc[UR6][R14.64] ;  /* 0x000000060e067981 */ /* 0x000ea6000c1e1900 */
[----:B------:R-:W-:Y:S01]  /*0130*/  IMAD.WIDE R2, R5, 0x4, R2 ;  /* 0x0000000405027825 */ /* 0x000fe200078e0202 */
[----:B------:R-:W2:Y:S04]  /*0140*/  LDG.E R7, desc[UR6][R16.64] ;  /* 0x0000000610077981 */ /* 0x000ea8000c1e1900 */
[----:B------:R-:W2:Y:S04]  /*0150*/  LDG.E R5, desc[UR6][R10.64] ;  /* 0x000000060a057981 */ /* 0x000ea8000c1e1900 */
[----:B------:R-:W3:Y:S01]  /*0160*/  LDG.E R13, desc[UR6][R2.64] ;  /* 0x00000006020d7981 */ /* 0x000ee2000c1e1900 */
[----:B------:R-:W-:-:S02]  /*0170*/  ULEA UR4, UR5, UR4, 0x18 ;  /* 0x0000000405047291 */ /* 0x000fc4000f8ec0ff */
[----:B0-----:R-:W-:-:S07]  /*0180*/  UISETP.GE.AND UP0, UPT, UR9, UR8, UPT ;  /* 0x000000080900728c */ /* 0x001fce000bf06270 */
[----:B--2---:R0:W-:Y:S04]  /*0190*/  STS.128 [UR4], R4 ;  /* 0x00000004ff007988 */ /* 0x0041e80008000c04 */
[----:B---3--:R0:W-:Y:S01]  /*01a0*/  STS [UR4+0x10], R13 ;  /* 0x0000100dff007988 */ /* 0x0081e20008000804 */
[----:B------:R-:W-:Y:S05]  /*01b0*/  BRA.U UP0, `(.L_x_0) ;  /* 0x0000001100187547 */ /* 0x000fea000b800000 */
[----:B------:R-:W-:-:S07]  /*01c0*/  IMAD.MOV.U32 R12, RZ, RZ, RZ ;  /* 0x000000ffff0c7224 */ /* 0x000fce00078e00ff */
.L_x_11:
[----:B------:R-:W-:Y:S01]  /*01d0*/  IMAD.SHL.U32 R10, R12, 0x10, RZ ;  /* 0x000000100c0a7824 */ /* 0x000fe200078e00ff */
[----:B------:R-:W-:Y:S03]  /*01e0*/  BSSY.RECONVERGENT B0, `(.L_x_1) ;  /* 0x0000070000007945 */ /* 0x000fe60003800200 */
[----:B------:R-:W1:Y:S08]  /*01f0*/  LDC.64 R8, c[0x3][R10] ;  /* 0x00c000000a087b82 */ /* 0x000e700000000a00 */
[----:B------:R-:W2:Y:S01]  /*0200*/  LDC R11, c[0x3][R10+0x8] ;  /* 0x00c002000a0b7b82 */ /* 0x000ea20000000800 */
[----:B-1----:R-:W-:-:S04]  /*0210*/  FMUL R9, R5, R9 ;  /* 0x0000000905097220 */ /* 0x002fc80000400000 */
[----:B------:R-:W-:-:S04]  /*0220*/  FFMA R9, R4, R8, R9 ;  /* 0x0000000804097223 */ /* 0x000fc80000000009 */
[----:B--2---:R-:W-:-:S04]  /*0230*/  FFMA R9, R6, R11, R9 ;  /* 0x0000000b06097223 */ /* 0x004fc80000000009 */
[----:B------:R-:W-:-:S04]  /*0240*/  FMUL R14, R9, 6.2831854820251464844 ;  /* 0x40c90fdb090e7820 */ /* 0x000fc80000400000 */
[C---:B------:R-:W-:Y:S01]  /*0250*/  FMUL R25, R14.reuse, 0.63661974668502807617 ;  /* 0x3f22f9830e197820 */ /* 0x040fe20000400000 */
[----:B------:R-:W-:-:S05]  /*0260*/  FSETP.GE.AND P0, PT, |R14|, 105615, PT ;  /* 0x47ce47800e00780b */ /* 0x000fca0003f06200 */
[----:B------:R-:W1:Y:S02]  /*0270*/  F2I.NTZ R25, R25 ;  /* 0x0000001900197305 */ /* 0x000e640000203100 */
[----:B-1----:R-:W-:Y:S01]  /*0280*/  I2FP.F32.S32 R9, R25 ;  /* 0x0000001900097245 */ /* 0x002fe20000201400 */
[----:B------:R-:W-:-:S04]  /*0290*/  IMAD.MOV.U32 R23, RZ, RZ, R25 ;  /* 0x000000ffff177224 */ /* 0x000fc800078e0019 */
[----:B------:R-:W-:-:S04]  /*02a0*/  FFMA R8, R9, -1.5707962512969970703, R14 ;  /* 0xbfc90fda09087823 */ /* 0x000fc8000000000e */
[----:B------:R-:W-:-:S04]  /*02b0*/  FFMA R8, R9, -7.5497894158615963534e-08, R8 ;  /* 0xb3a2216809087823 */ /* 0x000fc80000000008 */
[----:B------:R-:W-:-:S05]  /*02c0*/  FFMA R22, R9, -5.3903029534742383927e-15, R8 ;  /* 0xa7c234c509167823 */ /* 0x000fca0000000008 */
[----:B------:R-:W-:Y:S01]  /*02d0*/  MOV R8, R22 ;  /* 0x0000001600087202 */ /* 0x000fe20000000f00 */
[----:B------:R-:W-:Y:S06]  /*02e0*/  @!P0 BRA `(.L_x_2) ;  /* 0x00000004007c8947 */ /* 0x000fec0003800000 */
[----:B------:R-:W-:-:S13]  /*02f0*/  FSETP.NEU.AND P0, PT, |R14|, +INF , PT ;  /* 0x7f8000000e00780b */ /* 0x000fda0003f0d200 */
[----:B------:R-:W-:Y:S01]  /*0300*/  @!P0 FMUL R8, RZ, R14 ;  /* 0x0000000eff088220 */ /* 0x000fe20000400000 */
[----:B------:R-:W-:Y:S01]  /*0310*/  @!P0 IMAD.MOV.U32 R25, RZ, RZ, RZ ;  /* 0x000000ffff198224 */ /* 0x000fe200078e00ff */
[----:B------:R-:W-:Y:S06]  /*0320*/  @!P0 BRA `(.L_x_2) ;  /* 0x00000004006c8947 */ /* 0x000fec0003800000 */
[----:B------:R-:W-:Y:S01]  /*0330*/  IMAD.SHL.U32 R8, R14, 0x100, RZ ;  /* 0x000001000e087824 */ /* 0x000fe200078e00ff */
[----:B------:R-:W1:Y:S01]  /*0340*/  LDCU.64 UR8, c[0x4][URZ] ;  /* 0x01000000ff0877ac */ /* 0x000e620008000a00 */
[----:B------:R-:W-:Y:S02]  /*0350*/  IMAD.MOV.U32 R25, RZ, RZ, RZ ;  /* 0x000000ffff197224 */ /* 0x000fe400078e00ff */
[----:B------:R-:W-:Y:S01]  /*0360*/  IMAD.MOV.U32 R16, RZ, RZ, RZ ;  /* 0x000000ffff107224 */ /* 0x000fe200078e00ff */
[----:B------:R-:W-:Y:S01]  /*0370*/  LOP3.LUT R27, R8, 0x80000000, RZ, 0xfc, !PT ;  /* 0x80000000081b7812 */ /* 0x000fe200078efcff */
[----:B------:R-:W-:Y:S01]  /*0380*/  UMOV UR5, URZ ;  /* 0x000000ff00057c82 */ /* 0x000fe20008000000 */
[----:B------:R-:W-:-:S05]  /*0390*/  UMOV UR4, URZ ;  /* 0x000000ff00047c82 */ /* 0x000fca0008000000 */
.L_x_3:
[----:B-1----:R-:W-:Y:S01]  /*03a0*/  MOV R8, UR8 ;  /* 0x0000000800087c02 */ /* 0x002fe20008000f00 */
[----:B------:R-:W-:-:S05]  /*03b0*/  IMAD.U32 R9, RZ, RZ, UR9 ;  /* 0x00000009ff097e24 */ /* 0x000fca000f8e00ff */
[----:B------:R-:W2:Y:S01]  /*03c0*/  LDG.E.CONSTANT R8, desc[UR6][R8.64] ;  /* 0x0000000608087981 */ /* 0x000ea2000c1e9900 */
[----:B------:R-:W-:Y:S01]  /*03d0*/  UIADD3 UR4, UPT, UPT, UR4, 0x1, URZ ;  /* 0x0000000104047890 */ /* 0x000fe2000fffe0ff */
[C---:B------:R-:W-:Y:S01]  /*03e0*/  ISETP.EQ.AND P0, PT, R16.reuse, RZ, PT ;  /* 0x000000ff1000720c */ /* 0x040fe20003f02270 */
[----:B------:R-:W-:Y:S01]  /*03f0*/  UIADD3 UR8, UP1, UPT, UR8, 0x4, URZ ;  /* 0x0000000408087890 */ /* 0x000fe2000ff3e0ff */
[C---:B------:R-:W-:Y:S01]  /*0400*/  ISETP.EQ.AND P1, PT, R16.reuse, 0x4, PT ;  /* 0x000000041000780c */ /* 0x040fe20003f22270 */
[----:B------:R-:W-:Y:S01]  /*0410*/  UISETP.NE.AND UP0, UPT, UR4, 0x6, UPT ;  /* 0x000000060400788c */ /* 0x000fe2000bf05270 */
[C---:B------:R-:W-:Y:S01]  /*0420*/  ISETP.EQ.AND P2, PT, R16.reuse, 0x8, PT ;  /* 0x000000081000780c */ /* 0x040fe20003f42270 */
[----:B------:R-:W-:Y:S01]  /*0430*/  UIADD3.X UR9, UPT, UPT, URZ, UR9, URZ, UP1, !UPT ;  /* 0x00000009ff097290 */ /* 0x000fe20008ffe4ff */
[C---:B------:R-:W-:Y:S02]  /*0440*/  ISETP.EQ.AND P3, PT, R16.reuse, 0xc, PT ;  /* 0x0000000c1000780c */ /* 0x040fe40003f62270 */
[----:B------:R-:W-:-:S02]  /*0450*/  ISETP.EQ.AND P4, PT, R16, 0x10, PT ;  /* 0x000000101000780c */ /* 0x000fc40003f82270 */
[C---:B------:R-:W-:Y:S01]  /*0460*/  ISETP.EQ.AND P5, PT, R16.reuse, 0x14, PT ;  /* 0x000000141000780c */ /* 0x040fe20003fa2270 */
[----:B------:R-:W-:Y:S02]  /*0470*/  VIADD R16, R16, 0x4 ;  /* 0x0000000410107836 */ /* 0x000fe40000000000 */
[----:B--2---:R-:W-:-:S03]  /*0480*/  IMAD.WIDE.U32 R10, R8, R27, RZ ;  /* 0x0000001b080a7225 */ /* 0x004fc600078e00ff */
[----:B------:R-:W-:-:S04]  /*0490*/  IADD3 R10, P6, PT, R10, R25, RZ ;  /* 0x000000190a0a7210 */ /* 0x000fc80007fde0ff */
[----:B------:R-:W-:Y:S01]  /*04a0*/  IADD3.X R25, PT, PT, R11, UR5, RZ, P6, !PT ;  /* 0x000000050b197c10 */ /* 0x000fe2000b7fe4ff */
[--C-:B------:R-:W-:Y:S01]  /*04b0*/  @P0 IMAD.MOV.U32 R15, RZ, RZ, R10.reuse ;  /* 0x000000ffff0f0224 */ /* 0x100fe200078e000a */
[----:B------:R-:W-:Y:S01]  /*04c0*/  @P3 MOV R20, R10 ;  /* 0x0000000a00143202 */ /* 0x000fe20000000f00 */
[--C-:B------:R-:W-:Y:S02]  /*04d0*/  @P1 IMAD.MOV.U32 R18, RZ, RZ, R10.reuse ;  /* 0x000000ffff121224 */ /* 0x100fe400078e000a */
[--C-:B------:R-:W-:Y:S02]  /*04e0*/  @P2 IMAD.MOV.U32 R19, RZ, RZ, R10.reuse ;  /* 0x000000ffff132224 */ /* 0x100fe400078e000a */
[--C-:B------:R-:W-:Y:S02]  /*04f0*/  @P4 IMAD.MOV.U32 R21, RZ, RZ, R10.reuse ;  /* 0x000000ffff154224 */ /* 0x100fe400078e000a */
[----:B------:R-:W-:Y:S01]  /*0500*/  @P5 IMAD.MOV.U32 R17, RZ, RZ, R10 ;  /* 0x000000ffff115224 */ /* 0x000fe200078e000a */
[----:B------:R-:W-:Y:S06]  /*0510*/  BRA.U UP0, `(.L_x_3) ;  /* 0xfffffffd00a07547 */ /* 0x000fec000b83ffff */
[----:B------:R-:W-:Y:S01]  /*0520*/  SHF.R.U32.HI R8, RZ, 0x17, R14 ;  /* 0x00000017ff087819 */ /* 0x000fe2000001160e */
[----:B------:R-:W-:Y:S03]  /*0530*/  BSSY.RECONVERGENT B1, `(.L_x_4) ;  /* 0x0000028000017945 */ /* 0x000fe60003800200 */
[C---:B------:R-:W-:Y:S02]  /*0540*/  LOP3.LUT R9, R8.reuse, 0xe0, RZ, 0xc0, !PT ;  /* 0x000000e008097812 */ /* 0x040fe400078ec0ff */
[----:B------:R-:W-:-:S03]  /*0550*/  LOP3.LUT P6, RZ, R8, 0x1f, RZ, 0xc0, !PT ;  /* 0x0000001f08ff7812 */ /* 0x000fc600078cc0ff */
[----:B------:R-:W-:-:S05]  /*0560*/  VIADD R9, R9, 0xffffff80 ;  /* 0xffffff8009097836 */ /* 0x000fca0000000000 */
[----:B------:R-:W-:-:S04]  /*0570*/  SHF.R.U32.HI R9, RZ, 0x5, R9 ;  /* 0x00000005ff097819 */ /* 0x000fc80000011609 */
[----:B------:R-:W-:-:S04]  /*0580*/  LEA R11, -R9, RZ, 0x2 ;  /* 0x000000ff090b7211 */ /* 0x000fc800078e11ff */
[C---:B------:R-:W-:Y:S02]  /*0590*/  ISETP.EQ.AND P3, PT, R11.reuse, -0x18, PT ;  /* 0xffffffe80b00780c */ /* 0x040fe40003f62270 */
[C---:B------:R-:W-:Y:S02]  /*05a0*/  ISETP.EQ.AND P4, PT, R11.reuse, -0x14, PT ;  /* 0xffffffec0b00780c */ /* 0x040fe40003f82270 */
[C---:B------:R-:W-:Y:S02]  /*05b0*/  ISETP.EQ.AND P2, PT, R11.reuse, -0x10, PT ;  /* 0xfffffff00b00780c */ /* 0x040fe40003f42270 */
[C---:B------:R-:W-:Y:S02]  /*05c0*/  ISETP.EQ.AND P1, PT, R11.reuse, -0xc, PT ;  /* 0xfffffff40b00780c */ /* 0x040fe40003f22270 */
[C---:B------:R-:W-:Y:S02]  /*05d0*/  ISETP.EQ.AND P0, PT, R11.reuse, -0x8, PT ;  /* 0xfffffff80b00780c */ /* 0x040fe40003f02270 */
[----:B------:R-:W-:-:S03]  /*05e0*/  ISETP.EQ.AND P5, PT, R11, RZ, PT ;  /* 0x000000ff0b00720c */ /* 0x000fc60003fa2270 */
[--C-:B------:R-:W-:Y:S01]  /*05f0*/  @P3 IMAD.MOV.U32 R16, RZ, RZ, R15.reuse ;  /* 0x000000ffff103224 */ /* 0x100fe200078e000f */
[C---:B------:R-:W-:Y:S01]  /*0600*/  ISETP.EQ.AND P3, PT, R11.reuse, -0x4, PT ;  /* 0xfffffffc0b00780c */ /* 0x040fe20003f62270 */
[----:B------:R-:W-:Y:S02]  /*0610*/  @P4 IMAD.MOV.U32 R9, RZ, RZ, R15 ;  /* 0x000000ffff094224 */ /* 0x000fe400078e000f */
[--C-:B------:R-:W-:Y:S01]  /*0620*/  @P4 IMAD.MOV.U32 R16, RZ, RZ, R18.reuse ;  /* 0x000000ffff104224 */ /* 0x100fe200078e0012 */
[----:B------:R-:W-:Y:S01]  /*0630*/  ISETP.EQ.AND P4, PT, R11, 0x4, PT ;  /* 0x000000040b00780c */ /* 0x000fe20003f82270 */
[----:B------:R-:W-:Y:S01]  /*0640*/  @P2 IMAD.MOV.U32 R9, RZ, RZ, R18 ;  /* 0x000000ffff092224 */ /* 0x000fe200078e0012 */
[----:B------:R-:W-:Y:S01]  /*0650*/  @P2 MOV R16, R19 ;  /* 0x0000001300102202 */ /* 0x000fe20000000f00 */
[----:B------:R-:W-:Y:S02]  /*0660*/  @P1 IMAD.MOV.U32 R9, RZ, RZ, R19 ;  /* 0x000000ffff091224 */ /* 0x000fe400078e0013 */
[----:B------:R-:W-:-:S02]  /*0670*/  @P1 IMAD.MOV.U32 R16, RZ, RZ, R20 ;  /* 0x000000ffff101224 */ /* 0x000fc400078e0014 */
[----:B------:R-:W-:Y:S02]  /*0680*/  @P0 IMAD.MOV.U32 R9, RZ, RZ, R20 ;  /* 0x000000ffff090224 */ /* 0x000fe400078e0014 */
[----:B------:R-:W-:Y:S01]  /*0690*/  @P0 IMAD.MOV.U32 R16, RZ, RZ, R21 ;  /* 0x000000ffff100224 */ /* 0x000fe200078e0015 */
[----:B------:R-:W-:Y:S01]  /*06a0*/  @P3 MOV R9, R21 ;  /* 0x0000001500093202 */ /* 0x000fe20000000f00 */
[--C-:B------:R-:W-:Y:S02]  /*06b0*/  @P3 IMAD.MOV.U32 R16, RZ, RZ, R17.reuse ;  /* 0x000000ffff103224 */ /* 0x100fe400078e0011 */
[----:B------:R-:W-:Y:S02]  /*06c0*/  @P5 IMAD.MOV.U32 R9, RZ, RZ, R17 ;  /* 0x000000ffff095224 */ /* 0x000fe400078e0011 */
[--C-:B------:R-:W-:Y:S02]  /*06d0*/  @P5 IMAD.MOV.U32 R16, RZ, RZ, R25.reuse ;  /* 0x000000ffff105224 */ /* 0x100fe400078e0019 */
[----:B------:R-:W-:Y:S01]  /*06e0*/  @P4 IMAD.MOV.U32 R9, RZ, RZ, R25 ;  /* 0x000000ffff094224 */ /* 0x000fe200078e0019 */
[----:B------:R-:W-:Y:S06]  /*06f0*/  @!P6 BRA `(.L_x_5) ;  /* 0x00000000002ce947 */ /* 0x000fec0003800000 */
[----:B------:R-:W-:Y:S01]  /*0700*/  @P2 MOV R10, R15 ;  /* 0x0000000f000a2202 */ /* 0x000fe20000000f00 */
[----:B------:R-:W-:Y:S01]  /*0710*/  @P1 IMAD.MOV.U32 R10, RZ, RZ, R18 ;  /* 0x000000ffff0a1224 */ /* 0x000fe200078e0012 */
[----:B------:R-:W-:Y:S01]  /*0720*/  LOP3.LUT R8, R8, 0x1f, RZ, 0xc0, !PT ;  /* 0x0000001f08087812 */ /* 0x000fe200078ec0ff */
[----:B------:R-:W-:Y:S01]  /*0730*/  @P0 IMAD.MOV.U32 R10, RZ, RZ, R19 ;  /* 0x000000ffff0a0224 */ /* 0x000fe200078e0013 */
[----:B------:R-:W-:Y:S01]  /*0740*/  ISETP.EQ.AND P0, PT, R11, 0x8, PT ;  /* 0x000000080b00780c */ /* 0x000fe20003f02270 */
[----:B------:R-:W-:Y:S01]  /*0750*/  @P3 IMAD.MOV.U32 R10, RZ, RZ, R20 ;  /* 0x000000ffff0a3224 */ /* 0x000fe200078e0014 */
[----:B------:R-:W-:Y:S01]  /*0760*/  SHF.L.W.U32.HI R16, R9, R8, R16 ;  /* 0x0000000809107219 */ /* 0x000fe20000010e10 */
[----:B------:R-:W-:Y:S01]  /*0770*/  @P5 IMAD.MOV.U32 R10, RZ, RZ, R21 ;  /* 0x000000ffff0a5224 */ /* 0x000fe200078e0015 */
[----:B------:R-:W-:-:S09]  /*0780*/  @P4 MOV R10, R17 ;  /* 0x00000011000a4202 */ /* 0x000fd20000000f00 */
[----:B------:R-:W-:-:S05]  /*0790*/  @P0 IMAD.MOV.U32 R10, RZ, RZ, R25 ;  /* 0x000000ffff0a0224 */ /* 0x000fca00078e0019 */
[----:B------:R-:W-:-:S07]  /*07a0*/  SHF.L.W.U32.HI R9, R10, R8, R9 ;  /* 0x000000080a097219 */ /* 0x000fce0000010e09 */
.L_x_5:
[----:B------:R-:W-:Y:S05]  /*07b0*/  BSYNC.RECONVERGENT B1 ;  /* 0x0000000000017941 */ /* 0x000fea0003800200 */
.L_x_4:
[C---:B------:R-:W-:Y:S01]  /*07c0*/  SHF.L.W.U32.HI R25, R9.reuse, 0x2, R16 ;  /* 0x0000000209197819 */ /* 0x040fe20000010e10 */
[----:B------:R-:W-:Y:S01]  /*07d0*/  IMAD.SHL.U32 R9, R9, 0x4, RZ ;  /* 0x0000000409097824 */ /* 0x000fe200078e00ff */
[----:B------:R-:W-:Y:S01]  /*07e0*/  UMOV UR4, 0x54442d19 ;  /* 0x54442d1900047882 */ /* 0x000fe20000000000 */
[----:B------:R-:W-:Y:S01]  /*07f0*/  UMOV UR5, 0x3bf921fb ;  /* 0x3bf921fb00057882 */ /* 0x000fe20000000000 */
[----:B------:R-:W-:Y:S02]  /*0800*/  SHF.R.S32.HI R10, RZ, 0x1f, R25 ;  /* 0x0000001fff0a7819 */ /* 0x000fe40000011419 */
[----:B------:R-:W-:Y:S02]  /*0810*/  ISETP.GE.AND P0, PT, R14, RZ, PT ;  /* 0x000000ff0e00720c */ /* 0x000fe40003f06270 */
[C---:B------:R-:W-:Y:S02]  /*0820*/  LOP3.LUT R8, R10.reuse, R9, RZ, 0x3c, !PT ;  /* 0x000000090a087212 */ /* 0x040fe400078e3cff */
[----:B------:R-:W-:-:S02]  /*0830*/  LOP3.LUT R9, R10, R25, RZ, 0x3c, !PT ;  /* 0x000000190a097212 */ /* 0x000fc400078e3cff */
[----:B------:R-:W-:Y:S02]  /*0840*/  SHF.R.U32.HI R16, RZ, 0x1e, R16 ;  /* 0x0000001eff107819 */ /* 0x000fe40000011610 */
[C---:B------:R-:W-:Y:S02]  /*0850*/  LOP3.LUT R24, R25.reuse, R14, RZ, 0x3c, !PT ;  /* 0x0000000e19187212 */ /* 0x040fe400078e3cff */
[----:B------:R-:W1:Y:S01]  /*0860*/  I2F.F64.S64 R8, R8 ;  /* 0x0000000800087312 */ /* 0x000e620000301c00 */
[----:B------:R-:W-:Y:S02]  /*0870*/  LEA.HI R25, R25, R16, RZ, 0x1 ;  /* 0x0000001019197211 */ /* 0x000fe400078f08ff */
[----:B------:R-:W-:-:S03]  /*0880*/  ISETP.GE.AND P1, PT, R24, RZ, PT ;  /* 0x000000ff1800720c */ /* 0x000fc60003f26270 */
[----:B------:R-:W-:-:S04]  /*0890*/  IMAD.MOV R16, RZ, RZ, -R25 ;  /* 0x000000ffff107224 */ /* 0x000fc800078e0a19 */
[----:B------:R-:W-:Y:S01]  /*08a0*/  @!P0 IMAD.MOV.U32 R25, RZ, RZ, R16 ;  /* 0x000000ffff198224 */ /* 0x000fe200078e0010 */
[----:B-1----:R-:W-:-:S10]  /*08b0*/  DMUL R10, R8, UR4 ;  /* 0x00000004080a7c28 */ /* 0x002fd40008000000 */
[----:B------:R-:W1:Y:S02]  /*08c0*/  F2F.F32.F64 R10, R10 ;  /* 0x0000000a000a7310 */ /* 0x000e640000301000 */
[----:B-1----:R-:W-:-:S07]  /*08d0*/  FSEL R8, -R10, R10, !P1 ;  /* 0x0000000a0a087208 */ /* 0x002fce0004800100 */
.L_x_2:
[----:B------:R-:W-:Y:S05]  /*08e0*/  BSYNC.RECONVERGENT B0 ;  /* 0x0000000000007941 */ /* 0x000fea0003800200 */
.L_x_1:
[----:B------:R-:W-:Y:S01]  /*08f0*/  LOP3.LUT R16, R25, 0x1, RZ, 0xc0, !PT ;  /* 0x0000000119107812 */ /* 0x000fe200078ec0ff */
[----:B------:R-:W-:Y:S01]  /*0900*/  IMAD.MOV.U32 R11, RZ, RZ, 0xc ;  /* 0x0000000cff0b7424 */ /* 0x000fe200078e00ff */
[----:B------:R-:W-:Y:S01]  /*0910*/  MOV R10, 0x37cbac00 ;  /* 0x37cbac00000a7802 */ /* 0x000fe20000000f00 */
[----:B------:R-:W-:Y:S01]  /*0920*/  FMUL R9, R8, R8 ;  /* 0x0000000808097220 */ /* 0x000fe20000400000 */
[----:B------:R-:W-:Y:S01]  /*0930*/  ISETP.NE.U32.AND P0, PT, R16, 0x1, PT ;  /* 0x000000011000780c */ /* 0x000fe20003f05070 */
[----:B------:R-:W-:Y:S02]  /*0940*/  IMAD R16, R12, 0x10, R11 ;  /* 0x000000100c107824 */ /* 0x000fe400078e020b */
[----:B------:R-:W-:Y:S02]  /*0950*/  HFMA2 R11, -RZ, RZ, 1.541015625, -0.052001953125 ;  /* 0x3e2aaaa8ff0b7431 */ /* 0x000fe400000001ff */
[----:B------:R-:W-:Y:S01]  /*0960*/  FFMA R10, R9, R10, -0.0013887860113754868507 ;  /* 0xbab607ed090a7423 */ /* 0x000fe2000000000a */
[----:B------:R-:W-:Y:S01]  /*0970*/  IMAD.MOV.U32 R24, RZ, RZ, 0x3c0885e4 ;  /* 0x3c0885e4ff187424 */ /* 0x000fe200078e00ff */
[----:B------:R-:W-:Y:S01]  /*0980*/  FSEL R8, R8, 1, !P0 ;  /* 0x3f80000008087808 */ /* 0x000fe20004000000 */
[----:B------:R-:W-:Y:S01]  /*0990*/  VIADD R25, R25, 0x1 ;  /* 0x0000000119197836 */ /* 0x000fe20000000000 */
[----:B------:R-:W0:Y:S01]  /*09a0*/  LDC R16, c[0x3][R16] ;  /* 0x00c0000010107b82 */ /* 0x000e220000000800 */
[----:B------:R-:W-:Y:S01]  /*09b0*/  FSEL R10, R10, -0.00019574658654164522886, P0 ;  /* 0xb94d41530a0a7808 */ /* 0x000fe20000000000 */
[----:B------:R-:W-:Y:S01]  /*09c0*/  BSSY.RECONVERGENT B0, `(.L_x_6) ;  /* 0x0000067000007945 */ /* 0x000fe20003800200 */
[----:B------:R-:W-:-:S02]  /*09d0*/  FSEL R24, R24, 0.041666727513074874878, !P0 ;  /* 0x3d2aaabb18187808 */ /* 0x000fc40004000000 */
[----:B------:R-:W-:Y:S02]  /*09e0*/  FSEL R11, -R11, -0.4999999701976776123, !P0 ;  /* 0xbeffffff0b0b7808 */ /* 0x000fe40004000100 */
[----:B------:R-:W-:Y:S01]  /*09f0*/  LOP3.LUT P1, RZ, R25, 0x2, RZ, 0xc0, !PT ;  /* 0x0000000219ff7812 */ /* 0x000fe2000782c0ff */
[----:B------:R-:W-:Y:S01]  /*0a00*/  FFMA R10, R9, R10, R24 ;  /* 0x0000000a090a7223 */ /* 0x000fe20000000018 */
[----:B------:R-:W-:-:S03]  /*0a10*/  FSETP.GE.AND P0, PT, |R14|, 105615, PT ;  /* 0x47ce47800e00780b */ /* 0x000fc60003f06200 */
[C---:B------:R-:W-:Y:S01]  /*0a20*/  FFMA R10, R9.reuse, R10, R11 ;  /* 0x0000000a090a7223 */ /* 0x040fe2000000000b */
[----:B------:R-:W-:-:S04]  /*0a30*/  FFMA R9, R9, R8, RZ ;  /* 0x0000000809097223 */ /* 0x000fc800000000ff */
[----:B------:R-:W-:-:S04]  /*0a40*/  FFMA R8, R9, R10, R8 ;  /* 0x0000000a09087223 */ /* 0x000fc80000000008 */
[----:B------:R-:W-:-:S04]  /*0a50*/  @P1 FADD R8, RZ, -R8 ;  /* 0x80000008ff081221 */ /* 0x000fc80000000000 */
[----:B0-----:R-:W-:Y:S01]  /*0a60*/  FFMA R7, R8, R16, R7 ;  /* 0x0000001008077223 */ /* 0x001fe20000000007 */
[----:B------:R-:W-:Y:S06]  /*0a70*/  @!P0 BRA `(.L_x_7) ;  /* 0x00000004006c8947 */ /* 0x000fec0003800000 */
[----:B------:R-:W-:-:S13]  /*0a80*/  FSETP.NEU.AND P0, PT, |R14|, +INF , PT ;  /* 0x7f8000000e00780b */ /* 0x000fda0003f0d200 */
[----:B------:R-:W-:Y:S01]  /*0a90*/  @!P0 FMUL R22, RZ, R14 ;  /* 0x0000000eff168220 */ /* 0x000fe20000400000 */
[----:B------:R-:W-:Y:S01]  /*0aa0*/  @!P0 IMAD.MOV.U32 R23, RZ, RZ, RZ ;  /* 0x000000ffff178224 */ /* 0x000fe200078e00ff */
[----:B------:R-:W-:Y:S06]  /*0ab0*/  @!P0 BRA `(.L_x_7) ;  /* 0x00000004005c8947 */ /* 0x000fec0003800000 */
[----:B------:R-:W-:Y:S01]  /*0ac0*/  IMAD.SHL.U32 R8, R14, 0x100, RZ ;  /* 0x000001000e087824 */ /* 0x000fe200078e00ff */
[----:B------:R-:W-:Y:S01]  /*0ad0*/  UMOV UR4, URZ ;  /* 0x000000ff00047c82 */ /* 0x000fe20008000000 */
[----:B------:R-:W-:Y:S02]  /*0ae0*/  IMAD.MOV.U32 R23, RZ, RZ, RZ ;  /* 0x000000ffff177224 */ /* 0x000fe400078e00ff */
[----:B------:R-:W-:Y:S01]  /*0af0*/  IMAD.MOV.U32 R25, RZ, RZ, RZ ;  /* 0x000000ffff197224 */ /* 0x000fe200078e00ff */
[----:B------:R-:W-:-:S07]  /*0b00*/  LOP3.LUT R27, R8, 0x80000000, RZ, 0xfc, !PT ;  /* 0x80000000081b7812 */ /* 0x000fce00078efcff */
.L_x_8:
[----:B------:R-:W0:Y:S02]  /*0b10*/  LDC.64 R8, c[0x4][RZ] ;  /* 0x01000000ff087b82 */ /* 0x000e240000000a00 */
[----:B0-----:R-:W-:-:S06]  /*0b20*/  IMAD.WIDE.U32 R8, R25, 0x4, R8 ;  /* 0x0000000419087825 */ /* 0x001fcc00078e0008 */
[----:B------:R-:W2:Y:S01]  /*0b30*/  LDG.E.CONSTANT R8, desc[UR6][R8.64] ;  /* 0x0000000608087981 */ /* 0x000ea2000c1e9900 */
[C---:B------:R-:W-:Y:S01]  /*0b40*/  SHF.L.U32 R22, R25.reuse, 0x2, RZ ;  /* 0x0000000219167819 */ /* 0x040fe200000006ff */
[----:B------:R-:W-:-:S03]  /*0b50*/  VIADD R25, R25, 0x1 ;  /* 0x0000000119197836 */ /* 0x000fc60000000000 */
[C---:B------:R-:W-:Y:S02]  /*0b60*/  ISETP.EQ.AND P0, PT, R22.reuse, RZ, PT ;  /* 0x000000ff1600720c */ /* 0x040fe40003f02270 */
[C---:B------:R-:W-:Y:S02]  /*0b70*/  ISETP.EQ.AND P5, PT, R22.reuse, 0x4, PT ;  /* 0x000000041600780c */ /* 0x040fe40003fa2270 */
[C---:B------:R-:W-:Y:S02]  /*0b80*/  ISETP.EQ.AND P4, PT, R22.reuse, 0x8, PT ;  /* 0x000000081600780c */ /* 0x040fe40003f82270 */
[C---:B------:R-:W-:Y:S02]  /*0b90*/  ISETP.EQ.AND P3, PT, R22.reuse, 0xc, PT ;  /* 0x0000000c1600780c */ /* 0x040fe40003f62270 */
[C---:B------:R-:W-:Y:S02]  /*0ba0*/  ISETP.EQ.AND P2, PT, R22.reuse, 0x10, PT ;  /* 0x000000101600780c */ /* 0x040fe40003f42270 */
[----:B------:R-:W-:Y:S01]  /*0bb0*/  ISETP.EQ.AND P1, PT, R22, 0x14, PT ;  /* 0x000000141600780c */ /* 0x000fe20003f22270 */
[----:B--2---:R-:W-:-:S03]  /*0bc0*/  IMAD.WIDE.U32 R10, R8, R27, RZ ;  /* 0x0000001b080a7225 */ /* 0x004fc600078e00ff */
[----:B------:R-:W-:-:S04]  /*0bd0*/  IADD3 R10, P6, PT, R10, R23, RZ ;  /* 0x000000170a0a7210 */ /* 0x000fc80007fde0ff */
[----:B------:R-:W-:Y:S01]  /*0be0*/  IADD3.X R23, PT, PT, R11, UR4, RZ, P6, !PT ;  /* 0x000000040b177c10 */ /* 0x000fe2000b7fe4ff */
[--C-:B------:R-:W-:Y:S01]  /*0bf0*/  @P0 IMAD.MOV.U32 R15, RZ, RZ, R10.reuse ;  /* 0x000000ffff0f0224 */ /* 0x100fe200078e000a */
[----:B------:R-:W-:Y:S01]  /*0c00*/  ISETP.NE.AND P6, PT, R25, 0x6, PT ;  /* 0x000000061900780c */ /* 0x000fe20003fc5270 */
[--C-:B------:R-:W-:Y:S01]  /*0c10*/  @P5 IMAD.MOV.U32 R18, RZ, RZ, R10.reuse ;  /* 0x000000ffff125224 */ /* 0x100fe200078e000a */
[----:B------:R-:W-:Y:S01]  /*0c20*/  @P3 MOV R20, R10 ;  /* 0x0000000a00143202 */ /* 0x000fe20000000f00 */
[--C-:B------:R-:W-:Y:S02]  /*0c30*/  @P4 IMAD.MOV.U32 R19, RZ, RZ, R10.reuse ;  /* 0x000000ffff134224 */ /* 0x100fe400078e000a */
[--C-:B------:R-:W-:Y:S02]  /*0c40*/  @P2 IMAD.MOV.U32 R21, RZ, RZ, R10.reuse ;  /* 0x000000ffff152224 */ /* 0x100fe400078e000a */
[----:B------:R-:W-:-:S06]  /*0c50*/  @P1 IMAD.MOV.U32 R17, RZ, RZ, R10 ;  /* 0x000000ffff111224 */ /* 0x000fcc00078e000a */
[----:B------:R-:W-:Y:S05]  /*0c60*/  @P6 BRA `(.L_x_8) ;  /* 0xfffffffc00a86947 */ /* 0x000fea000383ffff */
[----:B------:R-:W-:Y:S01]  /*0c70*/  SHF.R.U32.HI R10, RZ, 0x17, R14 ;  /* 0x00000017ff0a7819 */ /* 0x000fe2000001160e */
[----:B------:R-:W-:Y:S03]  /*0c80*/  BSSY.RECONVERGENT B1, `(.L_x_9) ;  /* 0x0000028000017945 */ /* 0x000fe60003800200 */
[C---:B------:R-:W-:Y:S02]  /*0c90*/  LOP3.LUT R8, R10.reuse, 0xe0, RZ, 0xc0, !PT ;  /* 0x000000e00a087812 */ /* 0x040fe400078ec0ff */
[----:B------:R-:W-:-:S03]  /*0ca0*/  LOP3.LUT P6, RZ, R10, 0x1f, RZ, 0xc0, !PT ;  /* 0x0000001f0aff7812 */ /* 0x000fc600078cc0ff */
[----:B------:R-:W-:-:S05]  /*0cb0*/  VIADD R8, R8, 0xffffff80 ;  /* 0xffffff8008087836 */ /* 0x000fca0000000000 */
[----:B------:R-:W-:-:S05]  /*0cc0*/  SHF.R.U32.HI R8, RZ, 0x5, R8 ;  /* 0x00000005ff087819 */ /* 0x000fca0000011608 */
[----:B------:R-:W-:-:S05]  /*0cd0*/  IMAD.U32 R11, R8, -0x4, RZ ;  /* 0xfffffffc080b7824 */ /* 0x000fca00078e00ff */
[C---:B------:R-:W-:Y:S02]  /*0ce0*/  ISETP.EQ.AND P3, PT, R11.reuse, -0x18, PT ;  /* 0xffffffe80b00780c */ /* 0x040fe40003f62270 */
[C---:B------:R-:W-:Y:S02]  /*0cf0*/  ISETP.EQ.AND P4, PT, R11.reuse, -0x14, PT ;  /* 0xffffffec0b00780c */ /* 0x040fe40003f82270 */
[C---:B------:R-:W-:Y:S02]  /*0d00*/  ISETP.EQ.AND P2, PT, R11.reuse, -0x10, PT ;  /* 0xfffffff00b00780c */ /* 0x040fe40003f42270 */
[C---:B------:R-:W-:Y:S02]  /*0d10*/  ISETP.EQ.AND P1, PT, R11.reuse, -0xc, PT ;  /* 0xfffffff40b00780c */ /* 0x040fe40003f22270 */
[C---:B------:R-:W-:Y:S02]  /*0d20*/  ISETP.EQ.AND P0, PT, R11.reuse, -0x8, PT ;  /* 0xfffffff80b00780c */ /* 0x040fe40003f02270 */
[----:B------:R-:W-:-:S03]  /*0d30*/  ISETP.EQ.AND P5, PT, R11, 0x4, PT ;  /* 0x000000040b00780c */ /* 0x000fc60003fa2270 */
[----:B------:R-:W-:Y:S02]  /*0d40*/  @P3 MOV R22, R15 ;  /* 0x0000000f00163202 */ /* 0x000fe40000000f00 */
[----:B------:R-:W-:Y:S01]  /*0d50*/  @P4 IMAD.MOV.U32 R8, RZ, RZ, R15 ;  /* 0x000000ffff084224 */ /* 0x000fe200078e000f */
[C---:B------:R-:W-:Y:S01]  /*0d60*/  ISETP.EQ.AND P3, PT, R11.reuse, -0x4, PT ;  /* 0xfffffffc0b00780c */ /* 0x040fe20003f62270 */
[--C-:B------:R-:W-:Y:S01]  /*0d70*/  @P4 IMAD.MOV.U32 R22, RZ, RZ, R18.reuse ;  /* 0x000000ffff164224 */ /* 0x100fe200078e0012 */
[----:B------:R-:W-:Y:S01]  /*0d80*/  ISETP.EQ.AND P4, PT, R11, RZ, PT ;  /* 0x000000ff0b00720c */ /* 0x000fe20003f82270 */
[----:B------:R-:W-:Y:S01]  /*0d90*/  @P2 IMAD.MOV.U32 R8, RZ, RZ, R18 ;  /* 0x000000ffff082224 */ /* 0x000fe200078e0012 */
[----:B------:R-:W-:Y:S01]  /*0da0*/  @P2 MOV R22, R19 ;  /* 0x0000001300162202 */ /* 0x000fe20000000f00 */
[----:B------:R-:W-:Y:S02]  /*0db0*/  @P1 IMAD.MOV.U32 R8, RZ, RZ, R19 ;  /* 0x000000ffff081224 */ /* 0x000fe400078e0013 */
[--C-:B------:R-:W-:Y:S01]  /*0dc0*/  @P1 IMAD.MOV.U32 R22, RZ, RZ, R20.reuse ;  /* 0x000000ffff161224 */ /* 0x100fe200078e0014 */
[----:B------:R-:W-:Y:S01]  /*0dd0*/  @P0 MOV R22, R21 ;  /* 0x0000001500160202 */ /* 0x000fe20000000f00 */
[----:B------:R-:W-:-:S04]  /*0de0*/  @P0 IMAD.MOV.U32 R8, RZ, RZ, R20 ;  /* 0x000000ffff080224 */ /* 0x000fc800078e0014 */
[----:B------:R-:W-:Y:S02]  /*0df0*/  @P3 IMAD.MOV.U32 R8, RZ, RZ, R21 ;  /* 0x000000ffff083224 */ /* 0x000fe400078e0015 */
[--C-:B------:R-:W-:Y:S01]  /*0e00*/  @P3 IMAD.MOV.U32 R22, RZ, RZ, R17.reuse ;  /* 0x000000ffff163224 */ /* 0x100fe200078e0011 */
[----:B------:R-:W-:Y:S01]  /*0e10*/  @P4 MOV R22, R23 ;  /* 0x0000001700164202 */ /* 0x000fe20000000f00 */
[----:B------:R-:W-:Y:S02]  /*0e20*/  @P4 IMAD.MOV.U32 R8, RZ, RZ, R17 ;  /* 0x000000ffff084224 */ /* 0x000fe400078e0011 */
[----:B------:R-:W-:Y:S01]  /*0e30*/  @P5 IMAD.MOV.U32 R8, RZ, RZ, R23 ;  /* 0x000000ffff085224 */ /* 0x000fe200078e0017 */
[----:B------:R-:W-:Y:S06]  /*0e40*/  @!P6 BRA `(.L_x_10) ;  /* 0x00000000002ce947 */ /* 0x000fec0003800000 */
[----:B------:R-:W-:Y:S02]  /*0e50*/  @P2 IMAD.MOV.U32 R9, RZ, RZ, R15 ;  /* 0x000000ffff092224 */ /* 0x000fe400078e000f */
[----:B------:R-:W-:Y:S01]  /*0e60*/  @P1 IMAD.MOV.U32 R9, RZ, RZ, R18 ;  /* 0x000000ffff091224 */ /* 0x000fe200078e0012 */
[----:B------:R-:W-:Y:S01]  /*0e70*/  @P0 MOV R9, R19 ;  /* 0x0000001300090202 */ /* 0x000fe20000000f00 */
[----:B------:R-:W-:Y:S01]  /*0e80*/  @P3 IMAD.MOV.U32 R9, RZ, RZ, R20 ;  /* 0x000000ffff093224 */ /* 0x000fe200078e0014 */
[----:B------:R-:W-:Y:S01]  /*0e90*/  ISETP.EQ.AND P0, PT, R11, 0x8, PT ;  /* 0x000000080b00780c */ /* 0x000fe20003f02270 */
[----:B------:R-:W-:Y:S01]  /*0ea0*/  @P4 IMAD.MOV.U32 R9, RZ, RZ, R21 ;  /* 0x000000ffff094224 */ /* 0x000fe200078e0015 */
[----:B------:R-:W-:Y:S01]  /*0eb0*/  LOP3.LUT R11, R10, 0x1f, RZ, 0xc0, !PT ;  /* 0x0000001f0a0b7812 */ /* 0x000fe200078ec0ff */
[----:B------:R-:W-:-:S03]  /*0ec0*/  @P5 IMAD.MOV.U32 R9, RZ, RZ, R17 ;  /* 0x000000ffff095224 */ /* 0x000fc600078e0011 */
[----:B------:R-:W-:-:S07]  /*0ed0*/  SHF.L.W.U32.HI R22, R8, R11, R22 ;  /* 0x0000000b08167219 */ /* 0x000fce0000010e16 */
[----:B------:R-:W-:-:S04]  /*0ee0*/  @P0 MOV R9, R23 ;  /* 0x0000001700090202 */ /* 0x000fc80000000f00 */
[----:B------:R-:W-:-:S07]  /*0ef0*/  SHF.L.W.U32.HI R8, R9, R11, R8 ;  /* 0x0000000b09087219 */ /* 0x000fce0000010e08 */
.L_x_10:
[----:B------:R-:W-:Y:S05]  /*0f00*/  BSYNC.RECONVERGENT B1 ;  /* 0x0000000000017941 */ /* 0x000fea0003800200 */
.L_x_9:
        /* <DEDUP_REMOVED lines=10> */
[----:B------:R-:W0:Y:S01]  /*0fb0*/  I2F.F64.S64 R8, R8 ;  /* 0x0000000800087312 */ /* 0x000e220000301c00 */
[----:B------:R-:W-:Y:S02]  /*0fc0*/  LEA.HI R23, R23, R22, RZ, 0x1 ;  /* 0x0000001617177211 */ /* 0x000fe400078f08ff */
[----:B------:R-:W-:-:S03]  /*0fd0*/  ISETP.GE.AND P0, PT, R14, RZ, PT ;  /* 0x000000ff0e00720c */ /* 0x000fc60003f06270 */
[----:B------:R-:W-:-:S04]  /*0fe0*/  IMAD.MOV R14, RZ, RZ, -R23 ;  /* 0x000000ffff0e7224 */ /* 0x000fc800078e0a17 */
[----:B------:R-:W-:Y:S01]  /*0ff0*/  @!P1 IMAD.MOV.U32 R23, RZ, RZ, R14 ;  /* 0x000000ffff179224 */ /* 0x000fe200078e000e */
[----:B0-----:R-:W-:-:S10]  /*1000*/  DMUL R10, R8, UR4 ;  /* 0x00000004080a7c28 */ /* 0x001fd40008000000 */
[----:B------:R-:W0:Y:S02]  /*1010*/  F2F.F32.F64 R10, R10 ;  /* 0x0000000a000a7310 */ /* 0x000e240000301000 */
[----:B0-----:R-:W-:-:S07]  /*1020*/  FSEL R22, -R10, R10, !P0 ;  /* 0x0000000a0a167208 */ /* 0x001fce0004000100 */
.L_x_7:
[----:B------:R-:W-:Y:S05]  /*1030*/  BSYNC.RECONVERGENT B0 ;  /* 0x0000000000007941 */ /* 0x000fea0003800200 */
.L_x_6:
[----:B------:R-:W-:Y:S01]  /*1040*/  MOV R8, 0x37cbac00 ;  /* 0x37cbac0000087802 */ /* 0x000fe20000000f00 */
[----:B------:R-:W-:Y:S01]  /*1050*/  FMUL R9, R22, R22 ;  /* 0x0000001616097220 */ /* 0x000fe20000400000 */
[----:B------:R-:W-:Y:S01]  /*1060*/  LOP3.LUT R11, R23, 0x1, RZ, 0xc0, !PT ;  /* 0x00000001170b7812 */ /* 0x000fe200078ec0ff */
[----:B------:R-:W0:Y:S01]  /*1070*/  LDCU.64 UR4, c[0x0][0x380] ;  /* 0x00007000ff0477ac */ /* 0x000e220008000a00 */
[----:B------:R-:W-:Y:S02]  /*1080*/  IMAD.MOV.U32 R10, RZ, RZ, 0x3d2aaabb ;  /* 0x3d2aaabbff0a7424 */ /* 0x000fe400078e00ff */
[----:B------:R-:W-:Y:S01]  /*1090*/  FFMA R8, R9, R8, -0.0013887860113754868507 ;  /* 0xbab607ed09087423 */ /* 0x000fe20000000008 */
[----:B------:R-:W-:Y:S01]  /*10a0*/  ISETP.NE.U32.AND P0, PT, R11, 0x1, PT ;  /* 0x000000010b00780c */ /* 0x000fe20003f05070 */
[----:B------:R-:W-:Y:S01]  /*10b0*/  IMAD.MOV.U32 R11, RZ, RZ, 0x3effffff ;  /* 0x3effffffff0b7424 */ /* 0x000fe200078e00ff */
[----:B------:R-:W-:Y:S02]  /*10c0*/  LOP3.LUT P1, RZ, R23, 0x2, RZ, 0xc0, !PT ;  /* 0x0000000217ff7812 */ /* 0x000fe4000782c0ff */
[----:B------:R-:W-:-:S02]  /*10d0*/  FSEL R8, R8, -0.00019574658654164522886, !P0 ;  /* 0xb94d415308087808 */ /* 0x000fc40004000000 */
[----:B------:R-:W-:Y:S02]  /*10e0*/  FSEL R10, R10, 0.0083327032625675201416, !P0 ;  /* 0x3c0885e40a0a7808 */ /* 0x000fe40004000000 */
[----:B------:R-:W-:Y:S02]  /*10f0*/  FSEL R22, R22, 1, P0 ;  /* 0x3f80000016167808 */ /* 0x000fe40000000000 */
[C---:B------:R-:W-:Y:S01]  /*1100*/  ISETP.LT.U32.AND P2, PT, R12.reuse, 0x3ff, PT ;  /* 0x000003ff0c00780c */ /* 0x040fe20003f41070 */
[----:B------:R-:W-:Y:S01]  /*1110*/  FFMA R8, R9, R8, R10 ;  /* 0x0000000809087223 */ /* 0x000fe2000000000a */
[----:B------:R-:W-:Y:S01]  /*1120*/  FSEL R10, -R11, -0.16666662693023681641, !P0 ;  /* 0xbe2aaaa80b0a7808 */ /* 0x000fe20004000100 */
[----:B------:R-:W-:-:S04]  /*1130*/  VIADD R11, R12, 0x1 ;  /* 0x000000010c0b7836 */ /* 0x000fc80000000000 */
[----:B------:R-:W-:Y:S01]  /*1140*/  FFMA R8, R9, R8, R10 ;  /* 0x0000000809087223 */ /* 0x000fe2000000000a */
[----:B0-----:R-:W-:Y:S01]  /*1150*/  IADD3 R10, PT, PT, R11, UR5, RZ ;  /* 0x000000050b0a7c10 */ /* 0x001fe2000fffe0ff */
[----:B------:R-:W-:Y:S01]  /*1160*/  FFMA R9, R9, R22, RZ ;  /* 0x0000001609097223 */ /* 0x000fe200000000ff */
[----:B------:R-:W-:Y:S02]  /*1170*/  IMAD.MOV.U32 R12, RZ, RZ, R11 ;  /* 0x000000ffff0c7224 */ /* 0x000fe400078e000b */
[----:B------:R-:W-:Y:S01]  /*1180*/  ISETP.GE.AND P0, PT, R10, UR4, PT ;  /* 0x000000040a007c0c */ /* 0x000fe2000bf06270 */
[----:B------:R-:W-:-:S04]  /*1190*/  FFMA R8, R9, R8, R22 ;  /* 0x0000000809087223 */ /* 0x000fc80000000016 */
[----:B------:R-:W-:-:S04]  /*11a0*/  @P1 FADD R8, RZ, -R8 ;  /* 0x80000008ff081221 */ /* 0x000fc80000000000 */
[----:B------:R-:W-:-:S04]  /*11b0*/  FFMA R13, R16, R8, R13 ;  /* 0x00000008100d7223 */ /* 0x000fc8000000000d */
[----:B------:R-:W-:Y:S05]  /*11c0*/  @!P0 BRA P2, `(.L_x_11) ;  /* 0xfffffff000008947 */ /* 0x000fea000103ffff */
[----:B------:R-:W0:Y:S01]  /*11d0*/  S2UR UR5, SR_CgaCtaId ;  /* 0x00000000000579c3 */ /* 0x000e220000008800 */
[----:B------:R-:W-:Y:S02]  /*11e0*/  UMOV UR4, 0x400 ;  /* 0x0000040000047882 */ /* 0x000fe40000000000 */
[----:B0-----:R-:W-:-:S09]  /*11f0*/  ULEA UR4, UR5, UR4, 0x18 ;  /* 0x0000000405047291 */ /* 0x001fd2000f8ec0ff */
[----:B------:R1:W-:Y:S04]  /*1200*/  STS [UR4+0xc], R7 ;  /* 0x00000c07ff007988 */ /* 0x0003e80008000804 */
[----:B------:R1:W-:Y:S02]  /*1210*/  STS [UR4+0x10], R13 ;  /* 0x0000100dff007988 */ /* 0x0003e40008000804 */
.L_x_0:
[----:B------:R-:W2:Y:S01]  /*1220*/  S2R R9, SR_TID.X ;  /* 0x0000000000097919 */ /* 0x000ea20000002100 */
[----:B0-----:R-:W0:Y:S01]  /*1230*/  LDC.64 R4, c[0x0][0x3a0] ;  /* 0x0000e800ff047b82 */ /* 0x001e220000000a00 */
[----:B--2---:R-:W-:-:S04]  /*1240*/  IMAD R9, R0, 0x100, R9 ;  /* 0x0000010000097824 */ /* 0x004fc800078e0209 */
[----:B0-----:R-:W-:-:S05]  /*1250*/  IMAD.WIDE R4, R9, 0x4, R4 ;  /* 0x0000000409047825 */ /* 0x001fca00078e0204 */
[----:B------:R-:W-:Y:S04]  /*1260*/  STG.E desc[UR6][R4.64], R7 ;  /* 0x0000000704007986 */ /* 0x000fe8000c101906 */
[----:B------:R-:W-:Y:S01]  /*1270*/  STG.E desc[UR6][R2.64], R13 ;  /* 0x0000000d02007986 */ /* 0x000fe2000c101906 */
[----:B------:R-:W-:Y:S05]  /*1280*/  EXIT ;  /* 0x000000000000794d */ /* 0x000fea0003800000 */
.L_x_12:
[----:B------:R-:W-:-:S00]  /*1290*/  BRA `(.L_x_12) ;  /* 0xfffffffc00fc7947 */ /* 0x000fc0000383ffff */
[----:B------:R-:W-:-:S00]  /*12a0*/  NOP ;  /* 0x0000000000007918 */ /* 0x000fc00000000000 */
        /* <DEDUP_REMOVED lines=13> */
.L_x_14:


//--------------------- .text._Z17ComputePhiMag_GPUPfS_S_i --------------------------
	.section	.text._Z17ComputePhiMag_GPUPfS_S_i,"ax",@progbits
	.align	128
        .global         _Z17ComputePhiMag_GPUPfS_S_i
        .type           _Z17ComputePhiMag_GPUPfS_S_i,@function
        .size           _Z17ComputePhiMag_GPUPfS_S_i,(.L_x_15 - _Z17ComputePhiMag_GPUPfS_S_i)
        .other          _Z17ComputePhiMag_GPUPfS_S_i,@"STO_CUDA_ENTRY STV_DEFAULT"
_Z17ComputePhiMag_GPUPfS_S_i:
.text._Z17ComputePhiMag_GPUPfS_S_i:
[----:B------:R-:W-:Y:S01]  /*0000*/  LDC R1, c[0x0][0x37c] ;  /* 0x0000df00ff017b82 */ /* 0x000fe20000000800 */
[----:B------:R-:W0:Y:S01]  /*0010*/  S2R R9, SR_CTAID.X ;  /* 0x0000000000097919 */ /* 0x000e220000002500 */
[----:B------:R-:W1:Y:S01]  /*0020*/  LDCU UR4, c[0x0][0x398] ;  /* 0x00007300ff0477ac */ /* 0x000e620008000800 */
[----:B------:R-:W0:Y:S02]  /*0030*/  S2R R0, SR_TID.X ;  /* 0x0000000000007919 */ /* 0x000e240000002100 */
[----:B0-----:R-:W-:-:S04]  /*0040*/  LEA R9, R9, R0, 0x9 ;  /* 0x0000000009097211 */ /* 0x001fc800078e48ff */
[----:B-1----:R-:W-:-:S13]  /*0050*/  ISETP.GE.AND P0, PT, R9, UR4, PT ;  /* 0x0000000409007c0c */ /* 0x002fda000bf06270 */
[----:B------:R-:W-:Y:S05]  /*0060*/  @P0 EXIT ;  /* 0x000000000000094d */ /* 0x000fea0003800000 */
[----:B------:R-:W0:Y:S01]  /*0070*/  LDC.64 R4, c[0x0][0x388] ;  /* 0x0000e200ff047b82 */ /* 0x000e220000000a00 */
[----:B------:R-:W1:Y:S07]  /*0080*/  LDCU.64 UR4, c[0x0][0x358] ;  /* 0x00006b00ff0477ac */ /* 0x000e6e0008000a00 */
[----:B------:R-:W2:Y:S08]  /*0090*/  LDC.64 R2, c[0x0][0x380] ;  /* 0x0000e000ff027b82 */ /* 0x000eb00000000a00 */
[----:B------:R-:W3:Y:S01]  /*00a0*/  LDC.64 R6, c[0x0][0x390] ;  /* 0x0000e400ff067b82 */ /* 0x000ee20000000a00 */
[----:B0-----:R-:W-:-:S06]  /*00b0*/  IMAD.WIDE R4, R9, 0x4, R4 ;  /* 0x0000000409047825 */ /* 0x001fcc00078e0204 */
[----:B-1----:R-:W4:Y:S01]  /*00c0*/  LDG.E R4, desc[UR4][R4.64] ;  /* 0x0000000404047981 */ /* 0x002f22000c1e1900 */
[----:B--2---:R-:W-:-:S06]  /*00d0*/  IMAD.WIDE R2, R9, 0x4, R2 ;  /* 0x0000000409027825 */ /* 0x004fcc00078e0202 */
[----:B------:R-:W2:Y:S01]  /*00e0*/  LDG.E R2, desc[UR4][R2.64] ;  /* 0x0000000402027981 */ /* 0x000ea2000c1e1900 */
[----:B---3--:R-:W-:-:S04]  /*00f0*/  IMAD.WIDE R6, R9, 0x4, R6 ;  /* 0x0000000409067825 */ /* 0x008fc800078e0206 */
[----:B----4-:R-:W-:-:S04]  /*0100*/  FMUL R11, R4, R4 ;  /* 0x00000004040b7220 */ /* 0x010fc80000400000 */
[----:B--2---:R-:W-:-:S05]  /*0110*/  FFMA R11, R2, R2, R11 ;  /* 0x00000002020b7223 */ /* 0x004fca000000000b */
[----:B------:R-:W-:Y:S01]  /*0120*/  STG.E desc[UR4][R6.64], R11 ;  /* 0x0000000b06007986 */ /* 0x000fe2000c101904 */
[----:B------:R-:W-:Y:S05]  /*0130*/  EXIT ;  /* 0x000000000000794d */ /* 0x000fea0003800000 */
.L_x_13:
        /* <DEDUP_REMOVED lines=12> */
.L_x_15:


//--------------------- .nv.global.init           --------------------------
	.section	.nv.global.init,"aw",@progbits
	.align	4
.nv.global.init:
	.type		__cudart_i2opi_f,@object
	.size		__cudart_i2opi_f,(.L_1 - __cudart_i2opi_f)
__cudart_i2opi_f:
        /*0000*/ 	.byte	0x41, 0x90, 0x43, 0x3c, 0x99, 0x95, 0x62, 0xdb, 0xc0, 0xdd, 0x34, 0xf5, 0xd1, 0x57, 0x27, 0xfc
        /*0010*/ 	.byte	0x29, 0x15, 0x44, 0x4e, 0x6e, 0x83, 0xf9, 0xa2
.L_1:


//--------------------- .nv.shared._Z12computeQ_GPUiiPfS_S_S_S_ --------------------------
	.section	.nv.shared._Z12computeQ_GPUiiPfS_S_S_S_,"aw",@nobits
	.sectionflags	@""
	.align	4
.nv.shared._Z12computeQ_GPUiiPfS_S_S_S_:
	.zero		1044


//--------------------- .nv.shared.reserved.0     --------------------------
	.section	.nv.shared.reserved.0,"aw",@nobits
	.weak		__nv_reservedSMEM_offset_0_alias
	.size		__nv_reservedSMEM_offset_0_alias, 0, 64
	.other		__nv_reservedSMEM_offset_0_alias,@"STO_CUDA_RESERVED_SHARED STV_DEFAULT"
__nv_reservedSMEM_offset_0_alias:
	.zero		0
	.zero		64


//--------------------- .nv.constant0._Z12computeQ_GPUiiPfS_S_S_S_ --------------------------
	.section	.nv.constant0._Z12computeQ_GPUiiPfS_S_S_S_,"a",@progbits
	.sectionflags	@""
	.align	4
.nv.constant0._Z12computeQ_GPUiiPfS_S_S_S_:
	.zero		944


//--------------------- .nv.constant0._Z17ComputePhiMag_GPUPfS_S_i --------------------------
	.section	.nv.constant0._Z17ComputePhiMag_GPUPfS_S_i,"a",@progbits
	.sectionflags	@""
	.align	4
.nv.constant0._Z17ComputePhiMag_GPUPfS_S_i:
	.zero		924


//--------------------- SYMBOLS --------------------------

	.type		.nv.reservedSmem.offset0,@object
	.size		.nv.reservedSmem.offset0,0x4
	.type		.nv.reservedSmem.cap,@object
	.size		.nv.reservedSmem.cap,0x4
